//
// Generated by NVIDIA NVVM Compiler
//
// Compiler Build ID: CL-36424714
// Cuda compilation tools, release 13.0, V13.0.88
// Based on NVVM 20.0.0
//

.version 9.0
.target sm_100
.address_size 64

	// .globl	_Z5hellov
.extern .func  (.param .b32 func_retval0) vprintf
(
	.param .b64 vprintf_param_0,
	.param .b64 vprintf_param_1
)
;
.global .align 1 .b8 $str[29] = {72, 101, 108, 108, 111, 32, 119, 111, 114, 108, 100, 32, 102, 114, 111, 109, 32, 116, 104, 114, 101, 97, 100, 32, 37, 100, 33, 10};

.visible .entry _Z5hellov()
{
	.local .align 8 .b8 	__local_depot0[8];
	.reg .b64 	%SP;
	.reg .b64 	%SPL;
	.reg .b32 	%r<7>;
	.reg .b64 	%rd<5>;

	mov.u64 	%SPL, __local_depot0;
	cvta.local.u64 	%SP, %SPL;
	add.u64 	%rd1, %SP, 0;
	add.u64 	%rd2, %SPL, 0;
	mov.u32 	%r1, %ctaid.x;
	mov.u32 	%r2, %ntid.x;
	mov.u32 	%r3, %tid.x;
	mad.lo.s32 	%r4, %r1, %r2, %r3;
	st.local.u32 	[%rd2], %r4;
	mov.u64 	%rd3, $str;
	cvta.global.u64 	%rd4, %rd3;
	{ // callseq 0, 0
	.param .b64 param0;
	st.param.b64 	[param0], %rd4;
	.param .b64 param1;
	st.param.b64 	[param1], %rd1;
	.param .b32 retval0;
	call.uni (retval0), 
	vprintf, 
	(
	param0, 
	param1
	);
	ld.param.b32 	%r5, [retval0];
	} // callseq 0
	ret;

}


// ===== COMPILED SASS (sm_100) =====

	.target	sm_100

	.elftype	@"ET_EXEC"


//--------------------- .note.nv.tkinfo           --------------------------
	.section	.note.nv.tkinfo,"",@"SHT_NOTE"
	.sectionflags	@"SHF_NOTE_NV_TKINFO"
	.tkinfo
        /*0018*/ 	.word	0x00000002
        /*0030*/ 	.string	""
        /*0030*/ 	.string	"ptxas"
        /*0030*/ 	.string	"Cuda compilation tools, release 13.0, V13.0.88"
        /*0030*/ 	.string	"Build cuda_13.0.r13.0/compiler.36424714_0"
        /*0030*/ 	.string	"-arch sm_100 -m 64 "



//--------------------- .note.nv.cuinfo           --------------------------
	.section	.note.nv.cuinfo,"",@"SHT_NOTE"
	.sectionflags	@"SHF_NOTE_NV_CUINFO"
        /*0018*/ 	.short	0x0002
        /*001a*/ 	.short	0x0064
        /*001c*/ 	.short	0x0082
	.zero		2


//--------------------- .nv.info                  --------------------------
	.section	.nv.info,"",@"SHT_CUDA_INFO"
	.align	4


	//----- nvinfo : EIATTR_REGCOUNT
	.align		4
        /*0000*/ 	.byte	0x04, 0x2f
        /*0002*/ 	.short	(.L_2 - .L_1)
	.align		4
.L_1:
        /*0004*/ 	.word	index@(_Z5hellov)
        /*0008*/ 	.word	0x00000018


	//----- nvinfo : EIATTR_FRAME_SIZE
	.align		4
.L_2:
        /*000c*/ 	.byte	0x04, 0x11
        /*000e*/ 	.short	(.L_4 - .L_3)
	.align		4
.L_3:
        /*0010*/ 	.word	index@(_Z5hellov)
        /*0014*/ 	.word	0x00000008


	//----- nvinfo : EIATTR_MIN_STACK_SIZE
	.align		4
.L_4:
        /*0018*/ 	.byte	0x04, 0x12
        /*001a*/ 	.short	(.L_6 - .L_5)
	.align		4
.L_5:
        /*001c*/ 	.word	index@(_Z5hellov)
        /*0020*/ 	.word	0x00000008
.L_6:


//--------------------- .nv.compat                --------------------------
	.section	.nv.compat,"",@"SHT_CUDA_COMPAT_INFO"
	.align	4
        /*0000*/ 	.byte	0x02, 0x09, 0x00, 0x00, 0x02, 0x02, 0x01, 0x00, 0x02, 0x05, 0x05, 0x00, 0x03, 0x07, 0x01, 0x01
        /*0010*/ 	.byte	0x02, 0x03, 0x00, 0x00, 0x02, 0x06, 0x01, 0x00, 0x04, 0x0b, 0x08, 0x00, 0x09, 0x00, 0x00, 0x00
        /*0020*/ 	.byte	0x00, 0x00, 0x00, 0x00


//--------------------- .nv.info._Z5hellov        --------------------------
	.section	.nv.info._Z5hellov,"",@"SHT_CUDA_INFO"
	.sectionflags	@""
	.align	4


	//----- nvinfo : EIATTR_CUDA_API_VERSION
	.align		4
        /*0000*/ 	.byte	0x04, 0x37
        /*0002*/ 	.short	(.L_8 - .L_7)
.L_7:
        /*0004*/ 	.word	0x00000082


	//----- nvinfo : EIATTR_SPARSE_MMA_MASK
	.align		4
.L_8:
        /*0008*/ 	.byte	0x03, 0x50
        /*000a*/ 	.short	0x0000


	//----- nvinfo : EIATTR_MAXREG_COUNT
	.align		4
        /*000c*/ 	.byte	0x03, 0x1b
        /*000e*/ 	.short	0x00ff


	//----- nvinfo : EIATTR_EXTERNS
	.align		4
        /*0010*/ 	.byte	0x04, 0x0f
        /*0012*/ 	.short	(.L_10 - .L_9)


	//   ....[0]....
	.align		4
.L_9:
        /*0014*/ 	.word	index@(vprintf)


	//----- nvinfo : EIATTR_MERCURY_ISA_VERSION
	.align		4
.L_10:
        /*0018*/ 	.byte	0x03, 0x5f
        /*001a*/ 	.short	0x0101


	//----- nvinfo : EIATTR_VRC_CTA_INIT_COUNT
	.align		4
        /*001c*/ 	.byte	0x02, 0x4a
	.zero		1
	.zero		1


	//----- nvinfo : EIATTR_SYSCALL_OFFSETS
	.align		4
        /*0020*/ 	.byte	0x04, 0x46
        /*0022*/ 	.short	(.L_12 - .L_11)


	//   ....[0]....
.L_11:
        /*0024*/ 	.word	0x00000110


	//----- nvinfo : EIATTR_EXIT_INSTR_OFFSETS
	.align		4
.L_12:
        /*0028*/ 	.byte	0x04, 0x1c
        /*002a*/ 	.short	(.L_14 - .L_13)


	//   ....[0]....
.L_13:
        /*002c*/ 	.word	0x00000120


	//----- nvinfo : EIATTR_SW_WAR
	.align		4
.L_14:
        /*0030*/ 	.byte	0x04, 0x36
        /*0032*/ 	.short	(.L_16 - .L_15)
.L_15:
        /*0034*/ 	.word	0x00000008
.L_16:


//--------------------- .nv.callgraph             --------------------------
	.section	.nv.callgraph,"",@"SHT_CUDA_CALLGRAPH"
	.align	4
	.sectionentsize	8
	.align		4
        /*0000*/ 	.word	0x00000000
	.align		4
        /*0004*/ 	.word	0xffffffff
	.align		4
        /*0008*/ 	.word	index@(_Z5hellov)
	.align		4
        /*000c*/ 	.word	index@(vprintf)
	.align		4
        /*0010*/ 	.word	0x00000000
	.align		4
        /*0014*/ 	.word	0xfffffffe
	.align		4
        /*0018*/ 	.word	0x00000000
	.align		4
        /*001c*/ 	.word	0xfffffffd
	.align		4
        /*0020*/ 	.word	0x00000000
	.align		4
        /*0024*/ 	.word	0xfffffffc


//--------------------- .nv.constant4             --------------------------
	.section	.nv.constant4,"a",@progbits
	.align	8
	.align		8
.nv.constant4:
        /*0000*/ 	.dword	vprintf
	.align		8
        /*0008*/ 	.dword	$str


//--------------------- .text._Z5hellov           --------------------------
	.section	.text._Z5hellov,"ax",@progbits
	.align	128
        .global         _Z5hellov
        .type           _Z5hellov,@function
        .size           _Z5hellov,(.L_x_2 - _Z5hellov)
        .other          _Z5hellov,@"STO_CUDA_ENTRY STV_DEFAULT"
_Z5hellov:
.text._Z5hellov:
[----:B------:R-:W0:Y:S01]  /*0000*/  LDC R1, c[0x0][0x37c] ;  /* 0x0000df00ff017b82 */ /* 0x000e220000000800 */
[----:B------:R-:W1:Y:S01]  /*0010*/  S2R R3, SR_TID.X ;  /* 0x0000000000037919 */ /* 0x000e620000002100 */
[----:B------:R-:W2:Y:S06]  /*0020*/  LDCU UR5, c[0x0][0x2fc] ;  /* 0x00005f80ff0577ac */ /* 0x000eac0008000800 */
[----:B------:R-:W1:Y:S01]  /*0030*/  S2UR UR6, SR_CTAID.X ;  /* 0x00000000000679c3 */ /* 0x000e620000002500 */
[----:B------:R-:W-:Y:S01]  /*0040*/  MOV R2, 0x0 ;  /* 0x0000000000027802 */ /* 0x000fe20000000f00 */
[----:B0-----:R-:W-:Y:S01]  /*0050*/  VIADD R1, R1, 0xfffffff8 ;  /* 0xfffffff801017836 */ /* 0x001fe20000000000 */
[----:B------:R-:W0:Y:S05]  /*0060*/  LDCU UR4, c[0x0][0x2f8] ;  /* 0x00005f00ff0477ac */ /* 0x000e2a0008000800 */
[----:B------:R-:W1:Y:S01]  /*0070*/  LDC R0, c[0x0][0x360] ;  /* 0x0000d800ff007b82 */ /* 0x000e620000000800 */
[----:B0-----:R-:W-:-:S05]  /*0080*/  IADD3 R6, P0, PT, R1, UR4, RZ ;  /* 0x0000000401067c10 */ /* 0x001fca000ff1e0ff */
[----:B--2---:R-:W-:Y:S02]  /*0090*/  IMAD.X R7, RZ, RZ, UR5, P0 ;  /* 0x00000005ff077e24 */ /* 0x004fe400080e06ff */
[----:B-1----:R-:W-:Y:S01]  /*00a0*/  IMAD R0, R0, UR6, R3 ;  /* 0x0000000600007c24 */ /* 0x002fe2000f8e0203 */
[----:B------:R-:W0:Y:S01]  /*00b0*/  LDCU.64 UR6, c[0x4][0x8] ;  /* 0x01000100ff0677ac */ /* 0x000e220008000a00 */
[----:B------:R-:W1:Y:S03]  /*00c0*/  LDC.64 R2, c[0x4][R2] ;  /* 0x0100000002027b82 */ /* 0x000e660000000a00 */
[----:B------:R2:W-:Y:S01]  /*00d0*/  STL [R1], R0 ;  /* 0x0000000001007387 */ /* 0x0005e20000100800 */
[----:B0-----:R-:W-:Y:S01]  /*00e0*/  IMAD.U32 R4, RZ, RZ, UR6 ;  /* 0x00000006ff047e24 */ /* 0x001fe2000f8e00ff */
[----:B--2---:R-:W-:-:S07]  /*00f0*/  MOV R5, UR7 ;  /* 0x0000000700057c02 */ /* 0x004fce0008000f00 */
[----:B------:R-:W-:-:S07]  /*0100*/  LEPC R20, `(.L_x_0) ;  /* 0x000000001014794e */ /* 0x000fce0000000000 */
[----:B-1----:R-:W-:Y:S05]  /*0110*/  CALL.ABS.NOINC R2 ;  /* 0x0000000002007343 */ /* 0x002fea0003c00000 */
.L_x_0:
[----:B------:R-:W-:Y:S05]  /*0120*/  EXIT ;  /* 0x000000000000794d */ /* 0x000fea0003800000 */
.L_x_1:
[----:B------:R-:W-:-:S00]  /*0130*/  BRA `(.L_x_1) ;  /* 0xfffffffc00fc7947 */ /* 0x000fc0000383ffff */
[----:B------:R-:W-:-:S00]  /*0140*/  NOP ;  /* 0x0000000000007918 */ /* 0x000fc00000000000 */
        /* <DEDUP_REMOVED lines=11> */
.L_x_2:


//--------------------- .nv.global.init           --------------------------
	.section	.nv.global.init,"aw",@progbits
.nv.global.init:
	.type		$str,@object
	.size		$str,(.L_0 - $str)
$str:
        /*0000*/ 	.byte	0x48, 0x65, 0x6c, 0x6c, 0x6f, 0x20, 0x77, 0x6f, 0x72, 0x6c, 0x64, 0x20, 0x66, 0x72, 0x6f, 0x6d
        /*0010*/ 	.byte	0x20, 0x74, 0x68, 0x72, 0x65, 0x61, 0x64, 0x20, 0x25, 0x64, 0x21, 0x0a, 0x00
.L_0:


//--------------------- .nv.shared.reserved.0     --------------------------
	.section	.nv.shared.reserved.0,"aw",@nobits
	.weak		__nv_reservedSMEM_offset_0_alias
	.size		__nv_reservedSMEM_offset_0_alias, 0, 64
	.other		__nv_reservedSMEM_offset_0_alias,@"STO_CUDA_RESERVED_SHARED STV_DEFAULT"
__nv_reservedSMEM_offset_0_alias:
	.zero		0
	.zero		64


//--------------------- .nv.constant0._Z5hellov   --------------------------
	.section	.nv.constant0._Z5hellov,"a",@progbits
	.sectionflags	@""
	.align	4
.nv.constant0._Z5hellov:
	.zero		896


//--------------------- SYMBOLS --------------------------

	.type		.nv.reservedSmem.offset0,@object
	.size		.nv.reservedSmem.offset0,0x4
	.type		vprintf,@function
